//
// Generated by NVIDIA NVVM Compiler
//
// Compiler Build ID: CL-36424714
// Cuda compilation tools, release 13.0, V13.0.88
// Based on NVVM 20.0.0
//

.version 9.0
.target sm_100
.address_size 64

	// .globl	_Z9helloCUDAv
.extern .func  (.param .b32 func_retval0) vprintf
(
	.param .b64 vprintf_param_0,
	.param .b64 vprintf_param_1
)
;
.global .align 1 .b8 $str[70] = {72, 101, 108, 108, 111, 44, 32, 87, 111, 114, 108, 100, 33, 32, 102, 114, 111, 109, 32, 116, 104, 114, 101, 97, 100, 32, 37, 100, 32, 111, 117, 116, 32, 111, 102, 32, 37, 100, 46, 32, 71, 82, 73, 68, 32, 68, 73, 77, 32, 37, 100, 32, 97, 110, 100, 32, 66, 76, 79, 67, 75, 32, 68, 73, 77, 32, 37, 100, 10};

.visible .entry _Z9helloCUDAv()
{
	.local .align 16 .b8 	__local_depot0[16];
	.reg .b64 	%SP;
	.reg .b64 	%SPL;
	.reg .b32 	%r<7>;
	.reg .b64 	%rd<5>;

	mov.u64 	%SPL, __local_depot0;
	cvta.local.u64 	%SP, %SPL;
	add.u64 	%rd1, %SP, 0;
	add.u64 	%rd2, %SPL, 0;
	mov.u32 	%r1, %tid.x;
	mov.u32 	%r2, %ntid.x;
	mov.u32 	%r3, %nctaid.x;
	mul.lo.s32 	%r4, %r2, %r3;
	st.local.v4.u32 	[%rd2], {%r1, %r4, %r2, %r3};
	mov.u64 	%rd3, $str;
	cvta.global.u64 	%rd4, %rd3;
	{ // callseq 0, 0
	.param .b64 param0;
	st.param.b64 	[param0], %rd4;
	.param .b64 param1;
	st.param.b64 	[param1], %rd1;
	.param .b32 retval0;
	call.uni (retval0), 
	vprintf, 
	(
	param0, 
	param1
	);
	ld.param.b32 	%r5, [retval0];
	} // callseq 0
	ret;

}


// ===== COMPILED SASS (sm_100) =====

	.target	sm_100

	.elftype	@"ET_EXEC"


//--------------------- .note.nv.tkinfo           --------------------------
	.section	.note.nv.tkinfo,"",@"SHT_NOTE"
	.sectionflags	@"SHF_NOTE_NV_TKINFO"
	.tkinfo
        /*0018*/ 	.word	0x00000002
        /*0030*/ 	.string	""
        /*0030*/ 	.string	"ptxas"
        /*0030*/ 	.string	"Cuda compilation tools, release 13.0, V13.0.88"
        /*0030*/ 	.string	"Build cuda_13.0.r13.0/compiler.36424714_0"
        /*0030*/ 	.string	"-arch sm_100 -m 64 "



//--------------------- .note.nv.cuinfo           --------------------------
	.section	.note.nv.cuinfo,"",@"SHT_NOTE"
	.sectionflags	@"SHF_NOTE_NV_CUINFO"
        /*0018*/ 	.short	0x0002
        /*001a*/ 	.short	0x0064
        /*001c*/ 	.short	0x0082
	.zero		2


//--------------------- .nv.info                  --------------------------
	.section	.nv.info,"",@"SHT_CUDA_INFO"
	.align	4


	//----- nvinfo : EIATTR_REGCOUNT
	.align		4
        /*0000*/ 	.byte	0x04, 0x2f
        /*0002*/ 	.short	(.L_2 - .L_1)
	.align		4
.L_1:
        /*0004*/ 	.word	index@(_Z9helloCUDAv)
        /*0008*/ 	.word	0x00000018


	//----- nvinfo : EIATTR_FRAME_SIZE
	.align		4
.L_2:
        /*000c*/ 	.byte	0x04, 0x11
        /*000e*/ 	.short	(.L_4 - .L_3)
	.align		4
.L_3:
        /*0010*/ 	.word	index@(_Z9helloCUDAv)
        /*0014*/ 	.word	0x00000010


	//----- nvinfo : EIATTR_MIN_STACK_SIZE
	.align		4
.L_4:
        /*0018*/ 	.byte	0x04, 0x12
        /*001a*/ 	.short	(.L_6 - .L_5)
	.align		4
.L_5:
        /*001c*/ 	.word	index@(_Z9helloCUDAv)
        /*0020*/ 	.word	0x00000010
.L_6:


//--------------------- .nv.compat                --------------------------
	.section	.nv.compat,"",@"SHT_CUDA_COMPAT_INFO"
	.align	4
        /*0000*/ 	.byte	0x02, 0x09, 0x00, 0x00, 0x02, 0x02, 0x01, 0x00, 0x02, 0x05, 0x05, 0x00, 0x03, 0x07, 0x01, 0x01
        /*0010*/ 	.byte	0x02, 0x03, 0x00, 0x00, 0x02, 0x06, 0x01, 0x00, 0x04, 0x0b, 0x08, 0x00, 0x09, 0x00, 0x00, 0x00
        /*0020*/ 	.byte	0x00, 0x00, 0x00, 0x00


//--------------------- .nv.info._Z9helloCUDAv    --------------------------
	.section	.nv.info._Z9helloCUDAv,"",@"SHT_CUDA_INFO"
	.sectionflags	@""
	.align	4


	//----- nvinfo : EIATTR_CUDA_API_VERSION
	.align		4
        /*0000*/ 	.byte	0x04, 0x37
        /*0002*/ 	.short	(.L_8 - .L_7)
.L_7:
        /*0004*/ 	.word	0x00000082


	//----- nvinfo : EIATTR_SPARSE_MMA_MASK
	.align		4
.L_8:
        /*0008*/ 	.byte	0x03, 0x50
        /*000a*/ 	.short	0x0000


	//----- nvinfo : EIATTR_MAXREG_COUNT
	.align		4
        /*000c*/ 	.byte	0x03, 0x1b
        /*000e*/ 	.short	0x00ff


	//----- nvinfo : EIATTR_EXTERNS
	.align		4
        /*0010*/ 	.byte	0x04, 0x0f
        /*0012*/ 	.short	(.L_10 - .L_9)


	//   ....[0]....
	.align		4
.L_9:
        /*0014*/ 	.word	index@(vprintf)


	//----- nvinfo : EIATTR_MERCURY_ISA_VERSION
	.align		4
.L_10:
        /*0018*/ 	.byte	0x03, 0x5f
        /*001a*/ 	.short	0x0101


	//----- nvinfo : EIATTR_VRC_CTA_INIT_COUNT
	.align		4
        /*001c*/ 	.byte	0x02, 0x4a
	.zero		1
	.zero		1


	//----- nvinfo : EIATTR_SYSCALL_OFFSETS
	.align		4
        /*0020*/ 	.byte	0x04, 0x46
        /*0022*/ 	.short	(.L_12 - .L_11)


	//   ....[0]....
.L_11:
        /*0024*/ 	.word	0x00000110


	//----- nvinfo : EIATTR_EXIT_INSTR_OFFSETS
	.align		4
.L_12:
        /*0028*/ 	.byte	0x04, 0x1c
        /*002a*/ 	.short	(.L_14 - .L_13)


	//   ....[0]....
.L_13:
        /*002c*/ 	.word	0x00000120


	//----- nvinfo : EIATTR_SW_WAR
	.align		4
.L_14:
        /*0030*/ 	.byte	0x04, 0x36
        /*0032*/ 	.short	(.L_16 - .L_15)
.L_15:
        /*0034*/ 	.word	0x00000008
.L_16:


//--------------------- .nv.callgraph             --------------------------
	.section	.nv.callgraph,"",@"SHT_CUDA_CALLGRAPH"
	.align	4
	.sectionentsize	8
	.align		4
        /*0000*/ 	.word	0x00000000
	.align		4
        /*0004*/ 	.word	0xffffffff
	.align		4
        /*0008*/ 	.word	index@(_Z9helloCUDAv)
	.align		4
        /*000c*/ 	.word	index@(vprintf)
	.align		4
        /*0010*/ 	.word	0x00000000
	.align		4
        /*0014*/ 	.word	0xfffffffe
	.align		4
        /*0018*/ 	.word	0x00000000
	.align		4
        /*001c*/ 	.word	0xfffffffd
	.align		4
        /*0020*/ 	.word	0x00000000
	.align		4
        /*0024*/ 	.word	0xfffffffc


//--------------------- .nv.constant4             --------------------------
	.section	.nv.constant4,"a",@progbits
	.align	8
	.align		8
.nv.constant4:
        /*0000*/ 	.dword	vprintf
	.align		8
        /*0008*/ 	.dword	$str


//--------------------- .text._Z9helloCUDAv       --------------------------
	.section	.text._Z9helloCUDAv,"ax",@progbits
	.align	128
        .global         _Z9helloCUDAv
        .type           _Z9helloCUDAv,@function
        .size           _Z9helloCUDAv,(.L_x_2 - _Z9helloCUDAv)
        .other          _Z9helloCUDAv,@"STO_CUDA_ENTRY STV_DEFAULT"
_Z9helloCUDAv:
.text._Z9helloCUDAv:
[----:B------:R-:W0:Y:S01]  /*0000*/  LDC R1, c[0x0][0x37c] ;  /* 0x0000df00ff017b82 */ /* 0x000e220000000800 */
[----:B------:R-:W1:Y:S01]  /*0010*/  S2R R8, SR_TID.X ;  /* 0x0000000000087919 */ /* 0x000e620000002100 */
[----:B------:R-:W2:Y:S06]  /*0020*/  LDCU UR5, c[0x0][0x2fc] ;  /* 0x00005f80ff0577ac */ /* 0x000eac0008000800 */
[----:B------:R-:W3:Y:S01]  /*0030*/  LDC R10, c[0x0][0x360] ;  /* 0x0000d800ff0a7b82 */ /* 0x000ee20000000800 */
[----:B0-----:R-:W-:Y:S01]  /*0040*/  VIADD R1, R1, 0xfffffff0 ;  /* 0xfffffff001017836 */ /* 0x001fe20000000000 */
[----:B------:R-:W-:Y:S01]  /*0050*/  MOV R0, 0x0 ;  /* 0x0000000000007802 */ /* 0x000fe20000000f00 */
[----:B------:R-:W0:Y:S01]  /*0060*/  LDCU UR4, c[0x0][0x2f8] ;  /* 0x00005f00ff0477ac */ /* 0x000e220008000800 */
[----:B------:R-:W4:Y:S04]  /*0070*/  LDCU.64 UR6, c[0x4][0x8] ;  /* 0x01000100ff0677ac */ /* 0x000f280008000a00 */
[----:B------:R-:W3:Y:S08]  /*0080*/  LDC R11, c[0x0][0x370] ;  /* 0x0000dc00ff0b7b82 */ /* 0x000ef00000000800 */
[----:B------:R5:W5:Y:S01]  /*0090*/  LDC.64 R2, c[0x4][R0] ;  /* 0x0100000000027b82 */ /* 0x000b620000000a00 */
[----:B0-----:R-:W-:Y:S01]  /*00a0*/  IADD3 R6, P0, PT, R1, UR4, RZ ;  /* 0x0000000401067c10 */ /* 0x001fe2000ff1e0ff */
[----:B----4-:R-:W-:Y:S01]  /*00b0*/  IMAD.U32 R4, RZ, RZ, UR6 ;  /* 0x00000006ff047e24 */ /* 0x010fe2000f8e00ff */
[----:B------:R-:W-:-:S03]  /*00c0*/  MOV R5, UR7 ;  /* 0x0000000700057c02 */ /* 0x000fc60008000f00 */
[----:B--2---:R-:W-:Y:S02]  /*00d0*/  IMAD.X R7, RZ, RZ, UR5, P0 ;  /* 0x00000005ff077e24 */ /* 0x004fe400080e06ff */
[----:B---3--:R-:W-:-:S05]  /*00e0*/  IMAD R9, R10, R11, RZ ;  /* 0x0000000b0a097224 */ /* 0x008fca00078e02ff */
[----:B-1----:R0:W-:Y:S02]  /*00f0*/  STL.128 [R1], R8 ;  /* 0x0000000801007387 */ /* 0x0021e40000100c00 */
[----:B------:R-:W-:-:S07]  /*0100*/  LEPC R20, `(.L_x_0) ;  /* 0x000000001014794e */ /* 0x000fce0000000000 */
[----:B0----5:R-:W-:Y:S05]  /*0110*/  CALL.ABS.NOINC R2 ;  /* 0x0000000002007343 */ /* 0x021fea0003c00000 */
.L_x_0:
[----:B------:R-:W-:Y:S05]  /*0120*/  EXIT ;  /* 0x000000000000794d */ /* 0x000fea0003800000 */
.L_x_1:
[----:B------:R-:W-:-:S00]  /*0130*/  BRA `(.L_x_1) ;  /* 0xfffffffc00fc7947 */ /* 0x000fc0000383ffff */
[----:B------:R-:W-:-:S00]  /*0140*/  NOP ;  /* 0x0000000000007918 */ /* 0x000fc00000000000 */
        /* <DEDUP_REMOVED lines=11> */
.L_x_2:


//--------------------- .nv.global.init           --------------------------
	.section	.nv.global.init,"aw",@progbits
.nv.global.init:
	.type		$str,@object
	.size		$str,(.L_0 - $str)
$str:
        /*0000*/ 	.byte	0x48, 0x65, 0x6c, 0x6c, 0x6f, 0x2c, 0x20, 0x57, 0x6f, 0x72, 0x6c, 0x64, 0x21, 0x20, 0x66, 0x72
        /*0010*/ 	.byte	0x6f, 0x6d, 0x20, 0x74, 0x68, 0x72, 0x65, 0x61, 0x64, 0x20, 0x25, 0x64, 0x20, 0x6f, 0x75, 0x74
        /*0020*/ 	.byte	0x20, 0x6f, 0x66, 0x20, 0x25, 0x64, 0x2e, 0x20, 0x47, 0x52, 0x49, 0x44, 0x20, 0x44, 0x49, 0x4d
        /*0030*/ 	.byte	0x20, 0x25, 0x64, 0x20, 0x61, 0x6e, 0x64, 0x20, 0x42, 0x4c, 0x4f, 0x43, 0x4b, 0x20, 0x44, 0x49
        /*0040*/ 	.byte	0x4d, 0x20, 0x25, 0x64, 0x0a, 0x00
.L_0:


//--------------------- .nv.shared.reserved.0     --------------------------
	.section	.nv.shared.reserved.0,"aw",@nobits
	.weak		__nv_reservedSMEM_offset_0_alias
	.size		__nv_reservedSMEM_offset_0_alias, 0, 64
	.other		__nv_reservedSMEM_offset_0_alias,@"STO_CUDA_RESERVED_SHARED STV_DEFAULT"
__nv_reservedSMEM_offset_0_alias:
	.zero		0
	.zero		64


//--------------------- .nv.constant0._Z9helloCUDAv --------------------------
	.section	.nv.constant0._Z9helloCUDAv,"a",@progbits
	.sectionflags	@""
	.align	4
.nv.constant0._Z9helloCUDAv:
	.zero		896


//--------------------- SYMBOLS --------------------------

	.type		.nv.reservedSmem.offset0,@object
	.size		.nv.reservedSmem.offset0,0x4
	.type		vprintf,@function
